//
// Generated by NVIDIA NVVM Compiler
//
// Compiler Build ID: CL-36424714
// Cuda compilation tools, release 13.0, V13.0.88
// Based on NVVM 20.0.0
//

.version 9.0
.target sm_100
.address_size 64

	// .globl	_Z19SoftmaxLossBackpropPKfiiPf

.visible .entry _Z19SoftmaxLossBackpropPKfiiPf(
	.param .u64 .ptr .align 1 _Z19SoftmaxLossBackpropPKfiiPf_param_0,
	.param .u32 _Z19SoftmaxLossBackpropPKfiiPf_param_1,
	.param .u32 _Z19SoftmaxLossBackpropPKfiiPf_param_2,
	.param .u64 .ptr .align 1 _Z19SoftmaxLossBackpropPKfiiPf_param_3
)
{
	.reg .pred 	%p<2>;
	.reg .b32 	%r<9>;
	.reg .b32 	%f<4>;
	.reg .b64 	%rd<9>;

	ld.param.u64 	%rd1, [_Z19SoftmaxLossBackpropPKfiiPf_param_0];
	ld.param.u32 	%r2, [_Z19SoftmaxLossBackpropPKfiiPf_param_1];
	ld.param.u32 	%r3, [_Z19SoftmaxLossBackpropPKfiiPf_param_2];
	ld.param.u64 	%rd2, [_Z19SoftmaxLossBackpropPKfiiPf_param_3];
	mov.u32 	%r4, %ctaid.x;
	mov.u32 	%r5, %ntid.x;
	mov.u32 	%r6, %tid.x;
	mad.lo.s32 	%r1, %r4, %r5, %r6;
	setp.ge.s32 	%p1, %r1, %r3;
	@%p1 bra 	$L__BB0_2;
	cvta.to.global.u64 	%rd3, %rd1;
	cvta.to.global.u64 	%rd4, %rd2;
	mul.wide.s32 	%rd5, %r1, 4;
	add.s64 	%rd6, %rd3, %rd5;
	ld.global.f32 	%f1, [%rd6];
	cvt.rzi.s32.f32 	%r7, %f1;
	mad.lo.s32 	%r8, %r2, %r1, %r7;
	mul.wide.s32 	%rd7, %r8, 4;
	add.s64 	%rd8, %rd4, %rd7;
	ld.global.f32 	%f2, [%rd8];
	add.f32 	%f3, %f2, 0fBF800000;
	st.global.f32 	[%rd8], %f3;
$L__BB0_2:
	ret;

}


// ===== COMPILED SASS (sm_100) =====

	.target	sm_100

	.elftype	@"ET_EXEC"


//--------------------- .note.nv.tkinfo           --------------------------
	.section	.note.nv.tkinfo,"",@"SHT_NOTE"
	.sectionflags	@"SHF_NOTE_NV_TKINFO"
	.tkinfo
        /*0018*/ 	.word	0x00000002
        /*0030*/ 	.string	""
        /*0030*/ 	.string	"ptxas"
        /*0030*/ 	.string	"Cuda compilation tools, release 13.0, V13.0.88"
        /*0030*/ 	.string	"Build cuda_13.0.r13.0/compiler.36424714_0"
        /*0030*/ 	.string	"-arch sm_100 -m 64 "



//--------------------- .note.nv.cuinfo           --------------------------
	.section	.note.nv.cuinfo,"",@"SHT_NOTE"
	.sectionflags	@"SHF_NOTE_NV_CUINFO"
        /*0018*/ 	.short	0x0002
        /*001a*/ 	.short	0x0064
        /*001c*/ 	.short	0x0082
	.zero		2


//--------------------- .nv.info                  --------------------------
	.section	.nv.info,"",@"SHT_CUDA_INFO"
	.align	4


	//----- nvinfo : EIATTR_REGCOUNT
	.align		4
        /*0000*/ 	.byte	0x04, 0x2f
        /*0002*/ 	.short	(.L_1 - .L_0)
	.align		4
.L_0:
        /*0004*/ 	.word	index@(_Z19SoftmaxLossBackpropPKfiiPf)
        /*0008*/ 	.word	0x0000000a


	//----- nvinfo : EIATTR_FRAME_SIZE
	.align		4
.L_1:
        /*000c*/ 	.byte	0x04, 0x11
        /*000e*/ 	.short	(.L_3 - .L_2)
	.align		4
.L_2:
        /*0010*/ 	.word	index@(_Z19SoftmaxLossBackpropPKfiiPf)
        /*0014*/ 	.word	0x00000000


	//----- nvinfo : EIATTR_MIN_STACK_SIZE
	.align		4
.L_3:
        /*0018*/ 	.byte	0x04, 0x12
        /*001a*/ 	.short	(.L_5 - .L_4)
	.align		4
.L_4:
        /*001c*/ 	.word	index@(_Z19SoftmaxLossBackpropPKfiiPf)
        /*0020*/ 	.word	0x00000000
.L_5:


//--------------------- .nv.compat                --------------------------
	.section	.nv.compat,"",@"SHT_CUDA_COMPAT_INFO"
	.align	4
        /*0000*/ 	.byte	0x02, 0x09, 0x00, 0x00, 0x02, 0x02, 0x01, 0x00, 0x02, 0x05, 0x05, 0x00, 0x03, 0x07, 0x01, 0x01
        /*0010*/ 	.byte	0x02, 0x03, 0x00, 0x00, 0x02, 0x06, 0x01, 0x00, 0x04, 0x0b, 0x08, 0x00, 0x09, 0x00, 0x00, 0x00
        /*0020*/ 	.byte	0x00, 0x00, 0x00, 0x00


//--------------------- .nv.info._Z19SoftmaxLossBackpropPKfiiPf --------------------------
	.section	.nv.info._Z19SoftmaxLossBackpropPKfiiPf,"",@"SHT_CUDA_INFO"
	.sectionflags	@""
	.align	4


	//----- nvinfo : EIATTR_CUDA_API_VERSION
	.align		4
        /*0000*/ 	.byte	0x04, 0x37
        /*0002*/ 	.short	(.L_7 - .L_6)
.L_6:
        /*0004*/ 	.word	0x00000082


	//----- nvinfo : EIATTR_KPARAM_INFO
	.align		4
.L_7:
        /*0008*/ 	.byte	0x04, 0x17
        /*000a*/ 	.short	(.L_9 - .L_8)
.L_8:
        /*000c*/ 	.word	0x00000000
        /*0010*/ 	.short	0x0003
        /*0012*/ 	.short	0x0010
        /*0014*/ 	.byte	0x00, 0xf5, 0x21, 0x00


	//----- nvinfo : EIATTR_KPARAM_INFO
	.align		4
.L_9:
        /*0018*/ 	.byte	0x04, 0x17
        /*001a*/ 	.short	(.L_11 - .L_10)
.L_10:
        /*001c*/ 	.word	0x00000000
        /*0020*/ 	.short	0x0002
        /*0022*/ 	.short	0x000c
        /*0024*/ 	.byte	0x00, 0xf0, 0x11, 0x00


	//----- nvinfo : EIATTR_KPARAM_INFO
	.align		4
.L_11:
        /*0028*/ 	.byte	0x04, 0x17
        /*002a*/ 	.short	(.L_13 - .L_12)
.L_12:
        /*002c*/ 	.word	0x00000000
        /*0030*/ 	.short	0x0001
        /*0032*/ 	.short	0x0008
        /*0034*/ 	.byte	0x00, 0xf0, 0x11, 0x00


	//----- nvinfo : EIATTR_KPARAM_INFO
	.align		4
.L_13:
        /*0038*/ 	.byte	0x04, 0x17
        /*003a*/ 	.short	(.L_15 - .L_14)
.L_14:
        /*003c*/ 	.word	0x00000000
        /*0040*/ 	.short	0x0000
        /*0042*/ 	.short	0x0000
        /*0044*/ 	.byte	0x00, 0xf5, 0x21, 0x00


	//----- nvinfo : EIATTR_SPARSE_MMA_MASK
	.align		4
.L_15:
        /*0048*/ 	.byte	0x03, 0x50
        /*004a*/ 	.short	0x0000


	//----- nvinfo : EIATTR_MAXREG_COUNT
	.align		4
        /*004c*/ 	.byte	0x03, 0x1b
        /*004e*/ 	.short	0x00ff


	//----- nvinfo : EIATTR_MERCURY_ISA_VERSION
	.align		4
        /*0050*/ 	.byte	0x03, 0x5f
        /*0052*/ 	.short	0x0101


	//----- nvinfo : EIATTR_VRC_CTA_INIT_COUNT
	.align		4
        /*0054*/ 	.byte	0x02, 0x4a
	.zero		1
	.zero		1


	//----- nvinfo : EIATTR_EXIT_INSTR_OFFSETS
	.align		4
        /*0058*/ 	.byte	0x04, 0x1c
        /*005a*/ 	.short	(.L_17 - .L_16)


	//   ....[0]....
.L_16:
        /*005c*/ 	.word	0x00000070


	//   ....[1]....
        /*0060*/ 	.word	0x00000140


	//----- nvinfo : EIATTR_CBANK_PARAM_SIZE
	.align		4
.L_17:
        /*0064*/ 	.byte	0x03, 0x19
        /*0066*/ 	.short	0x0018


	//----- nvinfo : EIATTR_PARAM_CBANK
	.align		4
        /*0068*/ 	.byte	0x04, 0x0a
        /*006a*/ 	.short	(.L_19 - .L_18)
	.align		4
.L_18:
        /*006c*/ 	.word	index@(.nv.constant0._Z19SoftmaxLossBackpropPKfiiPf)
        /*0070*/ 	.short	0x0380
        /*0072*/ 	.short	0x0018


	//----- nvinfo : EIATTR_SW_WAR
	.align		4
.L_19:
        /*0074*/ 	.byte	0x04, 0x36
        /*0076*/ 	.short	(.L_21 - .L_20)
.L_20:
        /*0078*/ 	.word	0x00000008
.L_21:


//--------------------- .nv.callgraph             --------------------------
	.section	.nv.callgraph,"",@"SHT_CUDA_CALLGRAPH"
	.align	4
	.sectionentsize	8
	.align		4
        /*0000*/ 	.word	0x00000000
	.align		4
        /*0004*/ 	.word	0xffffffff
	.align		4
        /*0008*/ 	.word	0x00000000
	.align		4
        /*000c*/ 	.word	0xfffffffe
	.align		4
        /*0010*/ 	.word	0x00000000
	.align		4
        /*0014*/ 	.word	0xfffffffd
	.align		4
        /*0018*/ 	.word	0x00000000
	.align		4
        /*001c*/ 	.word	0xfffffffc


//--------------------- .text._Z19SoftmaxLossBackpropPKfiiPf --------------------------
	.section	.text._Z19SoftmaxLossBackpropPKfiiPf,"ax",@progbits
	.align	128
        .global         _Z19SoftmaxLossBackpropPKfiiPf
        .type           _Z19SoftmaxLossBackpropPKfiiPf,@function
        .size           _Z19SoftmaxLossBackpropPKfiiPf,(.L_x_1 - _Z19SoftmaxLossBackpropPKfiiPf)
        .other          _Z19SoftmaxLossBackpropPKfiiPf,@"STO_CUDA_ENTRY STV_DEFAULT"
_Z19SoftmaxLossBackpropPKfiiPf:
.text._Z19SoftmaxLossBackpropPKfiiPf:
[----:B------:R-:W-:Y:S01]  /*0000*/  LDC R1, c[0x0][0x37c] ;  /* 0x0000df00ff017b82 */ /* 0x000fe20000000800 */
[----:B------:R-:W0:Y:S07]  /*0010*/  S2R R0, SR_TID.X ;  /* 0x0000000000007919 */ /* 0x000e2e0000002100 */
[----:B------:R-:W0:Y:S01]  /*0020*/  S2UR UR4, SR_CTAID.X ;  /* 0x00000000000479c3 */ /* 0x000e220000002500 */
[----:B------:R-:W1:Y:S07]  /*0030*/  LDCU UR5, c[0x0][0x38c] ;  /* 0x00007180ff0577ac */ /* 0x000e6e0008000800 */
[----:B------:R-:W0:Y:S02]  /*0040*/  LDC R7, c[0x0][0x360] ;  /* 0x0000d800ff077b82 */ /* 0x000e240000000800 */
[----:B0-----:R-:W-:-:S05]  /*0050*/  IMAD R7, R7, UR4, R0 ;  /* 0x0000000407077c24 */ /* 0x001fca000f8e0200 */
[----:B-1----:R-:W-:-:S13]  /*0060*/  ISETP.GE.AND P0, PT, R7, UR5, PT ;  /* 0x0000000507007c0c */ /* 0x002fda000bf06270 */
[----:B------:R-:W-:Y:S05]  /*0070*/  @P0 EXIT ;  /* 0x000000000000094d */ /* 0x000fea0003800000 */
[----:B------:R-:W0:Y:S01]  /*0080*/  LDC.64 R2, c[0x0][0x380] ;  /* 0x0000e000ff027b82 */ /* 0x000e220000000a00 */
[----:B------:R-:W1:Y:S01]  /*0090*/  LDCU.64 UR4, c[0x0][0x358] ;  /* 0x00006b00ff0477ac */ /* 0x000e620008000a00 */
[----:B------:R-:W2:Y:S06]  /*00a0*/  LDCU UR6, c[0x0][0x388] ;  /* 0x00007100ff0677ac */ /* 0x000eac0008000800 */
[----:B------:R-:W3:Y:S01]  /*00b0*/  LDC.64 R4, c[0x0][0x390] ;  /* 0x0000e400ff047b82 */ /* 0x000ee20000000a00 */
[----:B0-----:R-:W-:-:S06]  /*00c0*/  IMAD.WIDE R2, R7, 0x4, R2 ;  /* 0x0000000407027825 */ /* 0x001fcc00078e0202 */
[----:B-1----:R-:W4:Y:S02]  /*00d0*/  LDG.E R2, desc[UR4][R2.64] ;  /* 0x0000000402027981 */ /* 0x002f24000c1e1900 */
[----:B----4-:R-:W2:Y:S02]  /*00e0*/  F2I.TRUNC.NTZ R0, R2 ;  /* 0x0000000200007305 */ /* 0x010ea4000020f100 */
[----:B--2---:R-:W-:-:S04]  /*00f0*/  IMAD R7, R7, UR6, R0 ;  /* 0x0000000607077c24 */ /* 0x004fc8000f8e0200 */
[----:B---3--:R-:W-:-:S05]  /*0100*/  IMAD.WIDE R4, R7, 0x4, R4 ;  /* 0x0000000407047825 */ /* 0x008fca00078e0204 */
[----:B------:R-:W2:Y:S02]  /*0110*/  LDG.E R0, desc[UR4][R4.64] ;  /* 0x0000000404007981 */ /* 0x000ea4000c1e1900 */
[----:B--2---:R-:W-:-:S05]  /*0120*/  FADD R7, R0, -1 ;  /* 0xbf80000000077421 */ /* 0x004fca0000000000 */
[----:B------:R-:W-:Y:S01]  /*0130*/  STG.E desc[UR4][R4.64], R7 ;  /* 0x0000000704007986 */ /* 0x000fe2000c101904 */
[----:B------:R-:W-:Y:S05]  /*0140*/  EXIT ;  /* 0x000000000000794d */ /* 0x000fea0003800000 */
.L_x_0:
[----:B------:R-:W-:-:S00]  /*0150*/  BRA `(.L_x_0) ;  /* 0xfffffffc00fc7947 */ /* 0x000fc0000383ffff */
[----:B------:R-:W-:-:S00]  /*0160*/  NOP ;  /* 0x0000000000007918 */ /* 0x000fc00000000000 */
        /* <DEDUP_REMOVED lines=9> */
.L_x_1:


//--------------------- .nv.shared.reserved.0     --------------------------
	.section	.nv.shared.reserved.0,"aw",@nobits
	.weak		__nv_reservedSMEM_offset_0_alias
	.size		__nv_reservedSMEM_offset_0_alias, 0, 64
	.other		__nv_reservedSMEM_offset_0_alias,@"STO_CUDA_RESERVED_SHARED STV_DEFAULT"
__nv_reservedSMEM_offset_0_alias:
	.zero		0
	.zero		64


//--------------------- .nv.constant0._Z19SoftmaxLossBackpropPKfiiPf --------------------------
	.section	.nv.constant0._Z19SoftmaxLossBackpropPKfiiPf,"a",@progbits
	.sectionflags	@""
	.align	4
.nv.constant0._Z19SoftmaxLossBackpropPKfiiPf:
	.zero		920


//--------------------- SYMBOLS --------------------------

	.type		.nv.reservedSmem.offset0,@object
	.size		.nv.reservedSmem.offset0,0x4
